	.headerflags	@"EF_CUDA_TEXMODE_UNIFIED EF_CUDA_64BIT_ADDRESS EF_CUDA_ACCELERATORS EF_CUDA_SM90 EF_CUDA_VIRTUAL_SM(EF_CUDA_SM90)"
	.elftype	@"ET_EXEC"


//--------------------- .nv.info                  --------------------------
	.section	.nv.info,"",@"SHT_CUDA_INFO"
	.align	4


	//----- nvinfo : EIATTR_REGCOUNT
	.align		4
        /*0000*/ 	.byte	0x04, 0x2f
        /*0002*/ 	.short	(.L_3 - .L_2)
	.align		4
.L_2:
        /*0004*/ 	.word	index@(triton_poi_fused__native_batch_norm_legit_no_training_cat_relu_25)
        /*0008*/ 	.word	0x0000001a


	//----- nvinfo : EIATTR_MIN_STACK_SIZE
	.align		4
.L_3:
        /*000c*/ 	.byte	0x04, 0x12
        /*000e*/ 	.short	(.L_5 - .L_4)
	.align		4
.L_4:
        /*0010*/ 	.word	index@(triton_poi_fused__native_batch_norm_legit_no_training_cat_relu_25)
        /*0014*/ 	.word	0x00000000


	//----- nvinfo : EIATTR_FRAME_SIZE
	.align		4
.L_5:
        /*0018*/ 	.byte	0x04, 0x11
        /*001a*/ 	.short	(.L_7 - .L_6)
	.align		4
.L_6:
        /*001c*/ 	.word	index@(triton_poi_fused__native_batch_norm_legit_no_training_cat_relu_25)
        /*0020*/ 	.word	0x00000000


	//----- nvinfo : EIATTR_MIN_STACK_SIZE
	.align		4
.L_7:
        /*0024*/ 	.byte	0x04, 0x12
        /*0026*/ 	.short	(.L_9 - .L_8)
	.align		4
.L_8:
        /*0028*/ 	.word	index@(triton_poi_fused__native_batch_norm_legit_no_training_cat_relu_25)
        /*002c*/ 	.word	0x00000000
.L_9:


//--------------------- .nv.info.triton_poi_fused__native_batch_norm_legit_no_training_cat_relu_25 --------------------------
	.section	.nv.info.triton_poi_fused__native_batch_norm_legit_no_training_cat_relu_25,"",@"SHT_CUDA_INFO"
	.sectionflags	@""
	.align	4


	//----- nvinfo : EIATTR_CUDA_API_VERSION
	.align		4
        /*0000*/ 	.byte	0x04, 0x37
        /*0002*/ 	.short	(.L_11 - .L_10)
.L_10:
        /*0004*/ 	.word	0x0000007c


	//----- nvinfo : EIATTR_KPARAM_INFO
	.align		4
.L_11:
        /*0008*/ 	.byte	0x04, 0x17
        /*000a*/ 	.short	(.L_13 - .L_12)
.L_12:
        /*000c*/ 	.word	0x00000000
        /*0010*/ 	.short	0x0009
        /*0012*/ 	.short	0x0048
        /*0014*/ 	.byte	0x00, 0xf0, 0x11, 0x00


	//----- nvinfo : EIATTR_KPARAM_INFO
	.align		4
.L_13:
        /*0018*/ 	.byte	0x04, 0x17
        /*001a*/ 	.short	(.L_15 - .L_14)
.L_14:
        /*001c*/ 	.word	0x00000000
        /*0020*/ 	.short	0x0008
        /*0022*/ 	.short	0x0040
        /*0024*/ 	.byte	0x00, 0xf4, 0x21, 0x00


	//----- nvinfo : EIATTR_KPARAM_INFO
	.align		4
.L_15:
        /*0028*/ 	.byte	0x04, 0x17
        /*002a*/ 	.short	(.L_17 - .L_16)
.L_16:
        /*002c*/ 	.word	0x00000000
        /*0030*/ 	.short	0x0007
        /*0032*/ 	.short	0x0038
        /*0034*/ 	.byte	0x00, 0xf4, 0x21, 0x00


	//----- nvinfo : EIATTR_KPARAM_INFO
	.align		4
.L_17:
        /*0038*/ 	.byte	0x04, 0x17
        /*003a*/ 	.short	(.L_19 - .L_18)
.L_18:
        /*003c*/ 	.word	0x00000000
        /*0040*/ 	.short	0x0006
        /*0042*/ 	.short	0x0030
        /*0044*/ 	.byte	0x00, 0xf4, 0x21, 0x00


	//----- nvinfo : EIATTR_KPARAM_INFO
	.align		4
.L_19:
        /*0048*/ 	.byte	0x04, 0x17
        /*004a*/ 	.short	(.L_21 - .L_20)
.L_20:
        /*004c*/ 	.word	0x00000000
        /*0050*/ 	.short	0x0005
        /*0052*/ 	.short	0x0028
        /*0054*/ 	.byte	0x00, 0xf4, 0x21, 0x00


	//----- nvinfo : EIATTR_KPARAM_INFO
	.align		4
.L_21:
        /*0058*/ 	.byte	0x04, 0x17
        /*005a*/ 	.short	(.L_23 - .L_22)
.L_22:
        /*005c*/ 	.word	0x00000000
        /*0060*/ 	.short	0x0004
        /*0062*/ 	.short	0x0020
        /*0064*/ 	.byte	0x00, 0xf4, 0x21, 0x00


	//----- nvinfo : EIATTR_KPARAM_INFO
	.align		4
.L_23:
        /*0068*/ 	.byte	0x04, 0x17
        /*006a*/ 	.short	(.L_25 - .L_24)
.L_24:
        /*006c*/ 	.word	0x00000000
        /*0070*/ 	.short	0x0003
        /*0072*/ 	.short	0x0018
        /*0074*/ 	.byte	0x00, 0xf4, 0x21, 0x00


	//----- nvinfo : EIATTR_KPARAM_INFO
	.align		4
.L_25:
        /*0078*/ 	.byte	0x04, 0x17
        /*007a*/ 	.short	(.L_27 - .L_26)
.L_26:
        /*007c*/ 	.word	0x00000000
        /*0080*/ 	.short	0x0002
        /*0082*/ 	.short	0x0010
        /*0084*/ 	.byte	0x00, 0xf4, 0x21, 0x00


	//----- nvinfo : EIATTR_KPARAM_INFO
	.align		4
.L_27:
        /*0088*/ 	.byte	0x04, 0x17
        /*008a*/ 	.short	(.L_29 - .L_28)
.L_28:
        /*008c*/ 	.word	0x00000000
        /*0090*/ 	.short	0x0001
        /*0092*/ 	.short	0x0008
        /*0094*/ 	.byte	0x00, 0xf4, 0x21, 0x00


	//----- nvinfo : EIATTR_KPARAM_INFO
	.align		4
.L_29:
        /*0098*/ 	.byte	0x04, 0x17
        /*009a*/ 	.short	(.L_31 - .L_30)
.L_30:
        /*009c*/ 	.word	0x00000000
        /*00a0*/ 	.short	0x0000
        /*00a2*/ 	.short	0x0000
        /*00a4*/ 	.byte	0x00, 0xf4, 0x21, 0x00


	//----- nvinfo : EIATTR_SPARSE_MMA_MASK
	.align		4
.L_31:
        /*00a8*/ 	.byte	0x03, 0x50
        /*00aa*/ 	.short	0x0000


	//----- nvinfo : EIATTR_MAXREG_COUNT
	.align		4
        /*00ac*/ 	.byte	0x03, 0x1b
        /*00ae*/ 	.short	0x00ff


	//----- nvinfo : EIATTR_EXIT_INSTR_OFFSETS
	.align		4
        /*00b0*/ 	.byte	0x04, 0x1c
        /*00b2*/ 	.short	(.L_33 - .L_32)


	//   ....[0]....
.L_32:
        /*00b4*/ 	.word	0x00000590


	//----- nvinfo : EIATTR_REQNTID
	.align		4
.L_33:
        /*00b8*/ 	.byte	0x04, 0x10
        /*00ba*/ 	.short	(.L_35 - .L_34)
.L_34:
        /*00bc*/ 	.word	0x00000100
        /*00c0*/ 	.word	0x00000001
        /*00c4*/ 	.word	0x00000001


	//----- nvinfo : EIATTR_CBANK_PARAM_SIZE
	.align		4
.L_35:
        /*00c8*/ 	.byte	0x03, 0x19
        /*00ca*/ 	.short	0x004c


	//----- nvinfo : EIATTR_PARAM_CBANK
	.align		4
        /*00cc*/ 	.byte	0x04, 0x0a
        /*00ce*/ 	.short	(.L_37 - .L_36)
	.align		4
.L_36:
        /*00d0*/ 	.word	index@(.nv.constant0.triton_poi_fused__native_batch_norm_legit_no_training_cat_relu_25)
        /*00d4*/ 	.short	0x0210
        /*00d6*/ 	.short	0x004c


	//----- nvinfo : EIATTR_SW_WAR
	.align		4
.L_37:
        /*00d8*/ 	.byte	0x04, 0x36
        /*00da*/ 	.short	(.L_39 - .L_38)
.L_38:
        /*00dc*/ 	.word	0x00000008
.L_39:


//--------------------- .nv.callgraph             --------------------------
	.section	.nv.callgraph,"",@"SHT_CUDA_CALLGRAPH"
	.align	4
	.sectionentsize	8
	.align		4
        /*0000*/ 	.word	0x00000000
	.align		4
        /*0004*/ 	.word	0xffffffff
	.align		4
        /*0008*/ 	.word	0x00000000
	.align		4
        /*000c*/ 	.word	0xfffffffe
	.align		4
        /*0010*/ 	.word	0x00000000
	.align		4
        /*0014*/ 	.word	0xfffffffd
	.align		4
        /*0018*/ 	.word	0x00000000
	.align		4
        /*001c*/ 	.word	0xfffffffc


//--------------------- .nv.constant4             --------------------------
	.section	.nv.constant4,"a",@progbits
	.align	8
	.align		8
.nv.constant4:
        /*0000*/ 	.dword	_$_str
	.align		8
        /*0008*/ 	.dword	_$_str_$_2


//--------------------- .text.triton_poi_fused__native_batch_norm_legit_no_training_cat_relu_25 --------------------------
	.section	.text.triton_poi_fused__native_batch_norm_legit_no_training_cat_relu_25,"ax",@progbits
	.align	128
        .global         triton_poi_fused__native_batch_norm_legit_no_training_cat_relu_25
        .type           triton_poi_fused__native_batch_norm_legit_no_training_cat_relu_25,@function
        .size           triton_poi_fused__native_batch_norm_legit_no_training_cat_relu_25,(.L_x_1 - triton_poi_fused__native_batch_norm_legit_no_training_cat_relu_25)
        .other          triton_poi_fused__native_batch_norm_legit_no_training_cat_relu_25,@"STO_CUDA_ENTRY STV_DEFAULT"
triton_poi_fused__native_batch_norm_legit_no_training_cat_relu_25:
.text.triton_poi_fused__native_batch_norm_legit_no_training_cat_relu_25:
[----:B------:R-:W-:Y:S01]  /*0000*/  LDC R1, c[0x0][0x28] ;  /* 0x00000a00ff017b82 */ /* 0x000fe20000000800 */
[----:B------:R-:W1:Y:S07]  /*0010*/  S2R R0, SR_TID.X ;  /* 0x0000000000007919 */ /* 0x000e6e0000002100 */
[----:B------:R-:W2:Y:S01]  /*0020*/  LDC.64 R8, c[0x0][0x230] ;  /* 0x00008c00ff087b82 */ /* 0x000ea20000000a00 */
[----:B------:R-:W-:Y:S01]  /*0030*/  IMAD.MOV.U32 R4, RZ, RZ, RZ ;  /* 0x000000ffff047224 */ /* 0x000fe200078e00ff */
[----:B------:R-:W-:Y:S01]  /*0040*/  ULDC.64 UR4, c[0x0][0x208] ;  /* 0x0000820000047ab9 */ /* 0x000fe20000000a00 */
[----:B------:R-:W3:Y:S05]  /*0050*/  S2R R3, SR_CTAID.X ;  /* 0x0000000000037919 */ /* 0x000eea0000002500 */
[----:B------:R-:W4:Y:S08]  /*0060*/  LDC.64 R16, c[0x0][0x220] ;  /* 0x00008800ff107b82 */ /* 0x000f300000000a00 */
[----:B------:R-:W5:Y:S01]  /*0070*/  LDC.64 R14, c[0x0][0x228] ;  /* 0x00008a00ff0e7b82 */ /* 0x000f620000000a00 */
[----:B-1----:R-:W-:-:S04]  /*0080*/  SHF.L.U32 R0, R0, 0x1, RZ ;  /* 0x0000000100007819 */ /* 0x002fc800000006ff */
[----:B------:R-:W-:-:S04]  /*0090*/  LOP3.LUT R0, R0, 0x1fe, RZ, 0xc0, !PT ;  /* 0x000001fe00007812 */ /* 0x000fc800078ec0ff */
[----:B---3--:R-:W-:-:S04]  /*00a0*/  LEA R3, R3, R0, 0x9 ;  /* 0x0000000003037211 */ /* 0x008fc800078e48ff */
[----:B------:R-:W-:-:S04]  /*00b0*/  SHF.R.S32.HI R2, RZ, 0x1f, R3 ;  /* 0x0000001fff027819 */ /* 0x000fc80000011403 */
[----:B------:R-:W-:-:S04]  /*00c0*/  LEA.HI R0, R2, R3, RZ, 0xc ;  /* 0x0000000302007211 */ /* 0x000fc800078f60ff */
[----:B------:R-:W-:-:S05]  /*00d0*/  SHF.R.S32.HI R5, RZ, 0xc, R0 ;  /* 0x0000000cff057819 */ /* 0x000fca0000011400 */
[----:B------:R-:W-:-:S05]  /*00e0*/  IMAD.HI R2, R5, -0x6db6db6d, R4 ;  /* 0x9249249305027827 */ /* 0x000fca00078e0204 */
[----:B------:R-:W-:-:S04]  /*00f0*/  SHF.R.U32.HI R7, RZ, 0x1f, R2 ;  /* 0x0000001fff077819 */ /* 0x000fc80000011602 */
[----:B------:R-:W-:Y:S01]  /*0100*/  LEA.HI.SX32 R7, R2, R7, 0x1b ;  /* 0x0000000702077211 */ /* 0x000fe200078fdaff */
[----:B------:R-:W-:-:S04]  /*0110*/  HFMA2.MMA R2, -RZ, RZ, 0, 0 ;  /* 0x00000000ff027435 */ /* 0x000fc800000001ff */
[----:B------:R-:W-:Y:S02]  /*0120*/  IMAD R11, R7, -0x38, R5 ;  /* 0xffffffc8070b7824 */ /* 0x000fe400078e0205 */
[----:B------:R-:W1:Y:S02]  /*0130*/  LDC.64 R6, c[0x0][0x218] ;  /* 0x00008600ff067b82 */ /* 0x000e640000000a00 */
[----:B--2---:R-:W-:-:S05]  /*0140*/  IMAD.WIDE R8, R11, 0x4, R8 ;  /* 0x000000040b087825 */ /* 0x004fca00078e0208 */
[----:B------:R2:W3:Y:S01]  /*0150*/  LDG.E.EL R10, desc[UR4][R8.64] ;  /* 0x00000004080a7981 */ /* 0x0004e2000c2e1900 */
[----:B------:R-:W-:Y:S01]  /*0160*/  IMAD.HI R4, R3, -0x6db6db6d, R2 ;  /* 0x9249249303047827 */ /* 0x000fe200078e0202 */
[----:B------:R-:W-:Y:S02]  /*0170*/  LOP3.LUT R2, R0, 0xfffff000, RZ, 0xc0, !PT ;  /* 0xfffff00000027812 */ /* 0x000fe400078ec0ff */
[----:B------:R-:W-:Y:S02]  /*0180*/  ISETP.GT.AND P0, PT, R11, 0x33, PT ;  /* 0x000000330b00780c */ /* 0x000fe40003f04270 */
[----:B------:R-:W-:Y:S01]  /*0190*/  SHF.R.U32.HI R5, RZ, 0x1f, R4 ;  /* 0x0000001fff057819 */ /* 0x000fe20000011604 */
[----:B------:R-:W-:Y:S01]  /*01a0*/  IMAD.IADD R2, R3, 0x1, -R2 ;  /* 0x0000000103027824 */ /* 0x000fe200078e0a02 */
[----:B------:R-:W-:Y:S02]  /*01b0*/  ISETP.GE.AND P2, PT, R11, 0x34, PT ;  /* 0x000000340b00780c */ /* 0x000fe40003f46270 */
[----:B------:R-:W-:Y:S01]  /*01c0*/  LEA.HI.SX32 R13, R4, R5, 0xf ;  /* 0x00000005040d7211 */ /* 0x000fe200078f7aff */
[----:B--2---:R-:W2:Y:S03]  /*01d0*/  LDC.64 R8, c[0x0][0x240] ;  /* 0x00009000ff087b82 */ /* 0x004ea60000000a00 */
[C---:B------:R-:W-:Y:S01]  /*01e0*/  LEA R2, R13.reuse, R2, 0xe ;  /* 0x000000020d027211 */ /* 0x040fe200078e70ff */
[----:B------:R-:W-:-:S04]  /*01f0*/  IMAD R0, R13, -0x38000, R3 ;  /* 0xfffc80000d007824 */ /* 0x000fc800078e0203 */
[----:B------:R-:W2:Y:S01]  /*0200*/  LDC.64 R4, c[0x0][0x210] ;  /* 0x00008400ff047b82 */ /* 0x000ea20000000a00 */
[----:B------:R-:W-:Y:S02]  /*0210*/  IMAD R2, R11, 0x1000, R2 ;  /* 0x000010000b027824 */ /* 0x000fe400078e0202 */
[----:B------:R-:W-:-:S03]  /*0220*/  IMAD R19, R13, 0x34000, R0 ;  /* 0x000340000d137824 */ /* 0x000fc600078e0200 */
[----:B------:R-:W-:Y:S02]  /*0230*/  IADD3 R21, R2, -0x34000, RZ ;  /* 0xfffcc00002157810 */ /* 0x000fe40007ffe0ff */
[----:B------:R-:W2:Y:S01]  /*0240*/  LDC.64 R12, c[0x0][0x238] ;  /* 0x00008e00ff0c7b82 */ /* 0x000ea20000000a00 */
[----:B------:R-:W-:Y:S02]  /*0250*/  IMAD.MOV.U32 R0, RZ, RZ, RZ ;  /* 0x000000ffff007224 */ /* 0x000fe400078e00ff */
[----:B-1----:R-:W-:Y:S01]  /*0260*/  IMAD.WIDE R20, R21, 0x4, R6 ;  /* 0x0000000415147825 */ /* 0x002fe200078e0206 */
[----:B------:R-:W-:Y:S02]  /*0270*/  CS2R R6, SRZ ;  /* 0x0000000000067805 */ /* 0x000fe4000001ff00 */
[----:B------:R-:W-:Y:S01]  /*0280*/  MOV R2, RZ ;  /* 0x000000ff00027202 */ /* 0x000fe20000000f00 */
[----:B----4-:R-:W-:-:S03]  /*0290*/  IMAD.WIDE R22, R11, 0x4, R16 ;  /* 0x000000040b167825 */ /* 0x010fc600078e0210 */
[----:B------:R-:W4:Y:S01]  /*02a0*/  @P0 LDG.E.64 R6, desc[UR4][R20.64] ;  /* 0x0000000414060981 */ /* 0x000f22000c1e1b00 */
[----:B-----5:R-:W-:-:S03]  /*02b0*/  IMAD.WIDE R14, R11, 0x4, R14 ;  /* 0x000000040b0e7825 */ /* 0x020fc600078e020e */
[----:B------:R-:W5:Y:S01]  /*02c0*/  @P0 LDG.E.EL R0, desc[UR4][R22.64+-0xd0] ;  /* 0xffff300416000981 */ /* 0x000f62000c2e1900 */
[----:B0-2---:R-:W-:Y:S01]  /*02d0*/  IMAD.WIDE R18, R19, 0x4, R4 ;  /* 0x0000000413127825 */ /* 0x005fe200078e0204 */
[----:B------:R-:W-:Y:S02]  /*02e0*/  CS2R R4, SRZ ;  /* 0x0000000000047805 */ /* 0x000fe4000001ff00 */
[----:B------:R-:W2:Y:S04]  /*02f0*/  @P0 LDG.E.EL R2, desc[UR4][R22.64+-0xd0] ;  /* 0xffff300416020981 */ /* 0x000ea8000c2e1900 */
[----:B------:R0:W2:Y:S04]  /*0300*/  LDG.E.EL R14, desc[UR4][R14.64] ;  /* 0x000000040e0e7981 */ /* 0x0000a8000c2e1900 */
[----:B------:R-:W2:Y:S01]  /*0310*/  @!P2 LDG.E.64 R4, desc[UR4][R18.64] ;  /* 0x000000041204a981 */ /* 0x000ea2000c1e1b00 */
[----:B------:R-:W-:-:S04]  /*0320*/  IMAD.WIDE R16, R11, 0x4, R12 ;  /* 0x000000040b107825 */ /* 0x000fc800078e020c */
[----:B------:R-:W-:Y:S02]  /*0330*/  IMAD.WIDE R8, R11, 0x4, R8 ;  /* 0x000000040b087825 */ /* 0x000fe400078e0208 */
[----:B------:R-:W2:Y:S04]  /*0340*/  LDG.E.EL R11, desc[UR4][R16.64] ;  /* 0x00000004100b7981 */ /* 0x000ea8000c2e1900 */
[----:B------:R1:W2:Y:S01]  /*0350*/  LDG.E.EL R12, desc[UR4][R8.64] ;  /* 0x00000004080c7981 */ /* 0x0002a2000c2e1900 */
[----:B0-----:R-:W-:Y:S01]  /*0360*/  IMAD.MOV.U32 R15, RZ, RZ, 0x3e800000 ;  /* 0x3e800000ff0f7424 */ /* 0x001fe200078e00ff */
[----:B-1----:R-:W0:Y:S02]  /*0370*/  LDC.64 R8, c[0x0][0x248] ;  /* 0x00009200ff087b82 */ /* 0x002e240000000a00 */
[----:B0-----:R-:W-:-:S04]  /*0380*/  IMAD.WIDE R8, R3, 0x4, R8 ;  /* 0x0000000403087825 */ /* 0x001fc800078e0208 */
[----:B---3--:R-:W-:-:S04]  /*0390*/  FADD R10, R10, 9.9999997473787516356e-06 ;  /* 0x3727c5ac0a0a7421 */ /* 0x008fc80000000000 */
[----:B------:R-:W0:Y:S02]  /*03a0*/  MUFU.SQRT R13, R10 ;  /* 0x0000000a000d7308 */ /* 0x000e240000002000 */
[C---:B0-----:R-:W-:Y:S02]  /*03b0*/  FSETP.GT.AND P1, PT, R13.reuse, 8.50705917302346158658e+37, PT ;  /* 0x7e8000000d00780b */ /* 0x041fe40003f24000 */
[----:B------:R-:W-:-:S11]  /*03c0*/  FSETP.GEU.AND P3, PT, R13, 1.175494350822287508e-38, PT ;  /* 0x008000000d00780b */ /* 0x000fd60003f6e000 */
[----:B------:R-:W-:-:S04]  /*03d0*/  @P1 FMUL R13, R13, 0.25 ;  /* 0x3e8000000d0d1820 */ /* 0x000fc80000400000 */
[----:B------:R-:W-:Y:S01]  /*03e0*/  @!P3 FMUL R13, R13, 16777216 ;  /* 0x4b8000000d0db820 */ /* 0x000fe20000400000 */
[----:B------:R-:W-:-:S05]  /*03f0*/  FSEL R10, R15, 1, P1 ;  /* 0x3f8000000f0a7808 */ /* 0x000fca0000800000 */
[----:B------:R-:W0:Y:S01]  /*0400*/  MUFU.RCP R13, R13 ;  /* 0x0000000d000d7308 */ /* 0x000e220000001000 */
[----:B----4-:R-:W-:Y:S02]  /*0410*/  SEL R18, R6, RZ, P0 ;  /* 0x000000ff06127207 */ /* 0x010fe40000000000 */
[----:B-----5:R-:W-:Y:S02]  /*0420*/  SEL R15, R0, RZ, P0 ;  /* 0x000000ff000f7207 */ /* 0x020fe40000000000 */
[----:B------:R-:W-:Y:S02]  /*0430*/  SEL R19, R7, RZ, P0 ;  /* 0x000000ff07137207 */ /* 0x000fe40000000000 */
[----:B--2---:R-:W-:Y:S01]  /*0440*/  SEL R2, R2, RZ, P0 ;  /* 0x000000ff02027207 */ /* 0x004fe20000000000 */
[----:B------:R-:W1:Y:S01]  /*0450*/  LDC.64 R6, c[0x0][0x250] ;  /* 0x00009400ff067b82 */ /* 0x000e620000000a00 */
[----:B------:R-:W-:Y:S01]  /*0460*/  @!P3 FMUL R10, R10, 16777216 ;  /* 0x4b8000000a0ab820 */ /* 0x000fe20000400000 */
[----:B------:R-:W-:Y:S01]  /*0470*/  SEL R4, R4, RZ, !P2 ;  /* 0x000000ff04047207 */ /* 0x000fe20005000000 */
[----:B------:R-:W-:Y:S01]  /*0480*/  @P2 FADD R4, R18, R15 ;  /* 0x0000000f12042221 */ /* 0x000fe20000000000 */
[----:B------:R-:W-:Y:S01]  /*0490*/  SEL R5, R5, RZ, !P2 ;  /* 0x000000ff05057207 */ /* 0x000fe20005000000 */
[----:B------:R-:W-:Y:S01]  /*04a0*/  @P2 FADD R5, R19, R2 ;  /* 0x0000000213052221 */ /* 0x000fe20000000000 */
[----:B0-----:R-:W-:Y:S01]  /*04b0*/  FMUL R13, R13, R10 ;  /* 0x0000000a0d0d7220 */ /* 0x001fe20000400000 */
[----:B------:R-:W-:-:S02]  /*04c0*/  FADD R0, -R14, R4 ;  /* 0x000000040e007221 */ /* 0x000fc40000000100 */
[----:B------:R-:W-:Y:S02]  /*04d0*/  FADD R14, -R14, R5 ;  /* 0x000000050e0e7221 */ /* 0x000fe40000000100 */
[-C--:B------:R-:W-:Y:S02]  /*04e0*/  FMUL R0, R0, R13.reuse ;  /* 0x0000000d00007220 */ /* 0x080fe40000400000 */
[----:B------:R-:W-:Y:S02]  /*04f0*/  FMUL R13, R14, R13 ;  /* 0x0000000d0e0d7220 */ /* 0x000fe40000400000 */
[C-C-:B------:R-:W-:Y:S02]  /*0500*/  FFMA R0, R11.reuse, R0, R12.reuse ;  /* 0x000000000b007223 */ /* 0x140fe4000000000c */
[----:B------:R-:W-:-:S03]  /*0510*/  FFMA R13, R11, R13, R12 ;  /* 0x0000000d0b0d7223 */ /* 0x000fc6000000000c */
[C---:B------:R-:W-:Y:S02]  /*0520*/  FSETP.GEU.AND P0, PT, R0.reuse, RZ, PT ;  /* 0x000000ff0000720b */ /* 0x040fe40003f0e000 */
[----:B------:R-:W-:Y:S01]  /*0530*/  FSETP.GEU.AND P1, PT, R13, RZ, PT ;  /* 0x000000ff0d00720b */ /* 0x000fe20003f2e000 */
[----:B-1----:R-:W-:Y:S01]  /*0540*/  IMAD.WIDE R6, R3, 0x4, R6 ;  /* 0x0000000403067825 */ /* 0x002fe200078e0206 */
[----:B------:R-:W-:Y:S02]  /*0550*/  FSEL R12, R0, RZ, P0 ;  /* 0x000000ff000c7208 */ /* 0x000fe40000000000 */
[----:B------:R-:W-:Y:S01]  /*0560*/  FSEL R13, R13, RZ, P1 ;  /* 0x000000ff0d0d7208 */ /* 0x000fe20000800000 */
[----:B------:R-:W-:Y:S04]  /*0570*/  STG.E.64 desc[UR4][R8.64], R4 ;  /* 0x0000000408007986 */ /* 0x000fe8000c101b04 */
[----:B------:R-:W-:Y:S01]  /*0580*/  STG.E.64 desc[UR4][R6.64], R12 ;  /* 0x0000000c06007986 */ /* 0x000fe2000c101b04 */
[----:B------:R-:W-:Y:S05]  /*0590*/  EXIT ;  /* 0x000000000000794d */ /* 0x000fea0003800000 */
.L_x_0:
[----:B------:R-:W-:-:S00]  /*05a0*/  BRA `(.L_x_0) ;  /* 0xfffffffc00fc7947 */ /* 0x000fc0000383ffff */
[----:B------:R-:W-:-:S00]  /*05b0*/  NOP ;  /* 0x0000000000007918 */ /* 0x000fc00000000000 */
        /* <DEDUP_REMOVED lines=12> */
.L_x_1:


//--------------------- .nv.global.init           --------------------------
	.section	.nv.global.init,"aw",@progbits
.nv.global.init:
	.type		_$_str,@object
	.size		_$_str,(_$_str_$_2 - _$_str)
_$_str:
        /*0000*/ 	.byte	0x5f, 0x5f, 0x43, 0x55, 0x44, 0x41, 0x5f, 0x46, 0x54, 0x5a, 0x00
	.type		_$_str_$_2,@object
	.size		_$_str_$_2,(.L_1 - _$_str_$_2)
_$_str_$_2:
        /*000b*/ 	.byte	0x5f, 0x5f, 0x43, 0x55, 0x44, 0x41, 0x5f, 0x50, 0x52, 0x45, 0x43, 0x5f, 0x53, 0x51, 0x52, 0x54
        /*001b*/ 	.byte	0x00
.L_1:


//--------------------- .nv.constant0.triton_poi_fused__native_batch_norm_legit_no_training_cat_relu_25 --------------------------
	.section	.nv.constant0.triton_poi_fused__native_batch_norm_legit_no_training_cat_relu_25,"a",@progbits
	.sectionflags	@""
	.align	4
.nv.constant0.triton_poi_fused__native_batch_norm_legit_no_training_cat_relu_25:
	.zero		604
